//
// Generated by NVIDIA NVVM Compiler
//
// Compiler Build ID: CL-36424714
// Cuda compilation tools, release 13.0, V13.0.88
// Based on NVVM 20.0.0
//

.version 9.0
.target sm_100
.address_size 64

	// .globl	_Z20matrixMultiplicationPiS_S_i
// _ZZ20matrixMultiplicationPiS_S_iE3s_a has been demoted
// _ZZ20matrixMultiplicationPiS_S_iE3s_b has been demoted

.visible .entry _Z20matrixMultiplicationPiS_S_i(
	.param .u64 .ptr .align 1 _Z20matrixMultiplicationPiS_S_i_param_0,
	.param .u64 .ptr .align 1 _Z20matrixMultiplicationPiS_S_i_param_1,
	.param .u64 .ptr .align 1 _Z20matrixMultiplicationPiS_S_i_param_2,
	.param .u32 _Z20matrixMultiplicationPiS_S_i_param_3
)
{
	.reg .pred 	%p<8>;
	.reg .b32 	%r<190>;
	.reg .b64 	%rd<33>;
	// demoted variable
	.shared .align 4 .b8 _ZZ20matrixMultiplicationPiS_S_iE3s_a[64];
	// demoted variable
	.shared .align 4 .b8 _ZZ20matrixMultiplicationPiS_S_iE3s_b[64];
	ld.param.u64 	%rd5, [_Z20matrixMultiplicationPiS_S_i_param_1];
	ld.param.u32 	%r43, [_Z20matrixMultiplicationPiS_S_i_param_3];
	cvta.to.global.u64 	%rd1, %rd5;
	mov.u32 	%r1, %tid.x;
	mov.u32 	%r2, %tid.y;
	mov.u32 	%r45, %ctaid.x;
	mov.u32 	%r46, %ctaid.y;
	shl.b32 	%r47, %r46, 2;
	add.s32 	%r3, %r47, %r2;
	shl.b32 	%r4, %r45, 2;
	add.s32 	%r5, %r4, %r1;
	shr.s32 	%r48, %r43, 31;
	shr.u32 	%r49, %r48, 30;
	add.s32 	%r50, %r43, %r49;
	shr.s32 	%r6, %r50, 2;
	setp.lt.s32 	%p1, %r43, 4;
	mov.b32 	%r189, 0;
	@%p1 bra 	$L__BB0_9;
	mad.lo.s32 	%r7, %r43, %r3, %r1;
	shl.b32 	%r53, %r2, 4;
	mov.u32 	%r54, _ZZ20matrixMultiplicationPiS_S_iE3s_a;
	add.s32 	%r8, %r54, %r53;
	shl.b32 	%r55, %r1, 2;
	add.s32 	%r9, %r8, %r55;
	mov.u32 	%r56, _ZZ20matrixMultiplicationPiS_S_iE3s_b;
	add.s32 	%r11, %r56, %r55;
	add.s32 	%r10, %r11, %r53;
	add.s32 	%r57, %r6, -1;
	setp.lt.u32 	%p2, %r57, 3;
	mov.b32 	%r187, 0;
	mov.u32 	%r189, %r187;
	@%p2 bra 	$L__BB0_4;
	and.b32  	%r187, %r6, 536870908;
	neg.s32 	%r181, %r187;
	add.s32 	%r60, %r2, 12;
	mad.lo.s32 	%r61, %r43, %r60, %r1;
	add.s32 	%r179, %r61, %r4;
	add.s32 	%r62, %r2, 8;
	mad.lo.s32 	%r63, %r43, %r62, %r1;
	add.s32 	%r178, %r63, %r4;
	add.s32 	%r64, %r2, 4;
	mad.lo.s32 	%r65, %r43, %r64, %r1;
	add.s32 	%r177, %r65, %r4;
	mad.lo.s32 	%r66, %r2, %r43, %r1;
	add.s32 	%r176, %r66, %r4;
	mov.b32 	%r189, 0;
	mov.u32 	%r180, %r7;
$L__BB0_3:
	.pragma "nounroll";
	ld.param.u64 	%rd30, [_Z20matrixMultiplicationPiS_S_i_param_0];
	cvta.to.global.u64 	%rd6, %rd30;
	mul.wide.s32 	%rd7, %r180, 4;
	add.s64 	%rd8, %rd6, %rd7;
	ld.global.u32 	%r67, [%rd8];
	st.shared.u32 	[%r9], %r67;
	mul.wide.u32 	%rd9, %r176, 4;
	add.s64 	%rd10, %rd1, %rd9;
	ld.global.u32 	%r68, [%rd10];
	st.shared.u32 	[%r10], %r68;
	bar.sync 	0;
	ld.shared.u32 	%r69, [%r8];
	ld.shared.u32 	%r70, [%r11];
	mad.lo.s32 	%r71, %r70, %r69, %r189;
	ld.shared.u32 	%r72, [%r8+4];
	ld.shared.u32 	%r73, [%r11+16];
	mad.lo.s32 	%r74, %r73, %r72, %r71;
	ld.shared.u32 	%r75, [%r8+8];
	ld.shared.u32 	%r76, [%r11+32];
	mad.lo.s32 	%r77, %r76, %r75, %r74;
	ld.shared.u32 	%r78, [%r8+12];
	ld.shared.u32 	%r79, [%r11+48];
	mad.lo.s32 	%r80, %r79, %r78, %r77;
	bar.sync 	0;
	ld.global.u32 	%r81, [%rd8+16];
	st.shared.u32 	[%r9], %r81;
	mul.wide.u32 	%rd11, %r177, 4;
	add.s64 	%rd12, %rd1, %rd11;
	ld.global.u32 	%r82, [%rd12];
	st.shared.u32 	[%r10], %r82;
	bar.sync 	0;
	ld.shared.u32 	%r83, [%r8];
	ld.shared.u32 	%r84, [%r11];
	mad.lo.s32 	%r85, %r84, %r83, %r80;
	ld.shared.u32 	%r86, [%r8+4];
	ld.shared.u32 	%r87, [%r11+16];
	mad.lo.s32 	%r88, %r87, %r86, %r85;
	ld.shared.u32 	%r89, [%r8+8];
	ld.shared.u32 	%r90, [%r11+32];
	mad.lo.s32 	%r91, %r90, %r89, %r88;
	ld.shared.u32 	%r92, [%r8+12];
	ld.shared.u32 	%r93, [%r11+48];
	mad.lo.s32 	%r94, %r93, %r92, %r91;
	bar.sync 	0;
	ld.global.u32 	%r95, [%rd8+32];
	st.shared.u32 	[%r9], %r95;
	mul.wide.u32 	%rd13, %r178, 4;
	add.s64 	%rd14, %rd1, %rd13;
	ld.global.u32 	%r96, [%rd14];
	st.shared.u32 	[%r10], %r96;
	bar.sync 	0;
	ld.shared.u32 	%r97, [%r8];
	ld.shared.u32 	%r98, [%r11];
	mad.lo.s32 	%r99, %r98, %r97, %r94;
	ld.shared.u32 	%r100, [%r8+4];
	ld.shared.u32 	%r101, [%r11+16];
	mad.lo.s32 	%r102, %r101, %r100, %r99;
	ld.shared.u32 	%r103, [%r8+8];
	ld.shared.u32 	%r104, [%r11+32];
	mad.lo.s32 	%r105, %r104, %r103, %r102;
	ld.shared.u32 	%r106, [%r8+12];
	ld.shared.u32 	%r107, [%r11+48];
	mad.lo.s32 	%r108, %r107, %r106, %r105;
	bar.sync 	0;
	ld.global.u32 	%r109, [%rd8+48];
	st.shared.u32 	[%r9], %r109;
	mul.wide.u32 	%rd15, %r179, 4;
	add.s64 	%rd16, %rd1, %rd15;
	ld.global.u32 	%r110, [%rd16];
	st.shared.u32 	[%r10], %r110;
	bar.sync 	0;
	ld.shared.u32 	%r111, [%r8];
	ld.shared.u32 	%r112, [%r11];
	mad.lo.s32 	%r113, %r112, %r111, %r108;
	ld.shared.u32 	%r114, [%r8+4];
	ld.shared.u32 	%r115, [%r11+16];
	mad.lo.s32 	%r116, %r115, %r114, %r113;
	ld.shared.u32 	%r117, [%r8+8];
	ld.shared.u32 	%r118, [%r11+32];
	mad.lo.s32 	%r119, %r118, %r117, %r116;
	ld.shared.u32 	%r120, [%r8+12];
	ld.shared.u32 	%r121, [%r11+48];
	mad.lo.s32 	%r189, %r121, %r120, %r119;
	bar.sync 	0;
	add.s32 	%r181, %r181, 4;
	add.s32 	%r180, %r180, 16;
	shl.b32 	%r122, %r43, 4;
	add.s32 	%r179, %r179, %r122;
	add.s32 	%r178, %r178, %r122;
	add.s32 	%r177, %r177, %r122;
	add.s32 	%r176, %r176, %r122;
	setp.ne.s32 	%p3, %r181, 0;
	@%p3 bra 	$L__BB0_3;
$L__BB0_4:
	and.b32  	%r35, %r6, 3;
	setp.eq.s32 	%p4, %r35, 0;
	@%p4 bra 	$L__BB0_9;
	ld.param.u64 	%rd31, [_Z20matrixMultiplicationPiS_S_i_param_0];
	cvta.to.global.u64 	%rd2, %rd31;
	setp.eq.s32 	%p5, %r35, 1;
	@%p5 bra 	$L__BB0_7;
	shl.b32 	%r124, %r187, 2;
	add.s32 	%r125, %r7, %r124;
	mul.wide.s32 	%rd17, %r125, 4;
	add.s64 	%rd18, %rd2, %rd17;
	ld.global.u32 	%r126, [%rd18];
	st.shared.u32 	[%r9], %r126;
	add.s32 	%r127, %r124, %r2;
	mad.lo.s32 	%r128, %r127, %r43, %r5;
	mul.wide.u32 	%rd19, %r128, 4;
	add.s64 	%rd20, %rd1, %rd19;
	ld.global.u32 	%r129, [%rd20];
	st.shared.u32 	[%r10], %r129;
	bar.sync 	0;
	ld.shared.u32 	%r130, [%r8];
	ld.shared.u32 	%r131, [%r11];
	mad.lo.s32 	%r132, %r131, %r130, %r189;
	ld.shared.u32 	%r133, [%r8+4];
	ld.shared.u32 	%r134, [%r11+16];
	mad.lo.s32 	%r135, %r134, %r133, %r132;
	ld.shared.u32 	%r136, [%r8+8];
	ld.shared.u32 	%r137, [%r11+32];
	mad.lo.s32 	%r138, %r137, %r136, %r135;
	ld.shared.u32 	%r139, [%r8+12];
	ld.shared.u32 	%r140, [%r11+48];
	mad.lo.s32 	%r141, %r140, %r139, %r138;
	bar.sync 	0;
	ld.global.u32 	%r142, [%rd18+16];
	st.shared.u32 	[%r9], %r142;
	add.s32 	%r143, %r127, 4;
	mad.lo.s32 	%r144, %r143, %r43, %r5;
	mul.wide.u32 	%rd21, %r144, 4;
	add.s64 	%rd22, %rd1, %rd21;
	ld.global.u32 	%r145, [%rd22];
	st.shared.u32 	[%r10], %r145;
	bar.sync 	0;
	ld.shared.u32 	%r146, [%r8];
	ld.shared.u32 	%r147, [%r11];
	mad.lo.s32 	%r148, %r147, %r146, %r141;
	ld.shared.u32 	%r149, [%r8+4];
	ld.shared.u32 	%r150, [%r11+16];
	mad.lo.s32 	%r151, %r150, %r149, %r148;
	ld.shared.u32 	%r152, [%r8+8];
	ld.shared.u32 	%r153, [%r11+32];
	mad.lo.s32 	%r154, %r153, %r152, %r151;
	ld.shared.u32 	%r155, [%r8+12];
	ld.shared.u32 	%r156, [%r11+48];
	mad.lo.s32 	%r189, %r156, %r155, %r154;
	bar.sync 	0;
	add.s32 	%r187, %r187, 2;
$L__BB0_7:
	and.b32  	%r157, %r6, 1;
	setp.eq.b32 	%p6, %r157, 1;
	not.pred 	%p7, %p6;
	@%p7 bra 	$L__BB0_9;
	shl.b32 	%r158, %r187, 2;
	add.s32 	%r159, %r7, %r158;
	mul.wide.s32 	%rd23, %r159, 4;
	add.s64 	%rd24, %rd2, %rd23;
	ld.global.u32 	%r160, [%rd24];
	st.shared.u32 	[%r9], %r160;
	add.s32 	%r161, %r158, %r2;
	mad.lo.s32 	%r162, %r161, %r43, %r5;
	mul.wide.u32 	%rd25, %r162, 4;
	add.s64 	%rd26, %rd1, %rd25;
	ld.global.u32 	%r163, [%rd26];
	st.shared.u32 	[%r10], %r163;
	bar.sync 	0;
	ld.shared.u32 	%r164, [%r8];
	ld.shared.u32 	%r165, [%r11];
	mad.lo.s32 	%r166, %r165, %r164, %r189;
	ld.shared.u32 	%r167, [%r8+4];
	ld.shared.u32 	%r168, [%r11+16];
	mad.lo.s32 	%r169, %r168, %r167, %r166;
	ld.shared.u32 	%r170, [%r8+8];
	ld.shared.u32 	%r171, [%r11+32];
	mad.lo.s32 	%r172, %r171, %r170, %r169;
	ld.shared.u32 	%r173, [%r8+12];
	ld.shared.u32 	%r174, [%r11+48];
	mad.lo.s32 	%r189, %r174, %r173, %r172;
	bar.sync 	0;
$L__BB0_9:
	ld.param.u64 	%rd32, [_Z20matrixMultiplicationPiS_S_i_param_2];
	cvta.to.global.u64 	%rd27, %rd32;
	mad.lo.s32 	%r175, %r43, %r3, %r5;
	mul.wide.s32 	%rd28, %r175, 4;
	add.s64 	%rd29, %rd27, %rd28;
	st.global.u32 	[%rd29], %r189;
	ret;

}


// ===== COMPILED SASS (sm_100) =====

	.target	sm_100

	.elftype	@"ET_EXEC"


//--------------------- .note.nv.tkinfo           --------------------------
	.section	.note.nv.tkinfo,"",@"SHT_NOTE"
	.sectionflags	@"SHF_NOTE_NV_TKINFO"
	.tkinfo
        /*0018*/ 	.word	0x00000002
        /*0030*/ 	.string	""
        /*0030*/ 	.string	"ptxas"
        /*0030*/ 	.string	"Cuda compilation tools, release 13.0, V13.0.88"
        /*0030*/ 	.string	"Build cuda_13.0.r13.0/compiler.36424714_0"
        /*0030*/ 	.string	"-arch sm_100 -m 64 "



//--------------------- .note.nv.cuinfo           --------------------------
	.section	.note.nv.cuinfo,"",@"SHT_NOTE"
	.sectionflags	@"SHF_NOTE_NV_CUINFO"
        /*0018*/ 	.short	0x0002
        /*001a*/ 	.short	0x0064
        /*001c*/ 	.short	0x0082
	.zero		2


//--------------------- .nv.info                  --------------------------
	.section	.nv.info,"",@"SHT_CUDA_INFO"
	.align	4


	//----- nvinfo : EIATTR_REGCOUNT
	.align		4
        /*0000*/ 	.byte	0x04, 0x2f
        /*0002*/ 	.short	(.L_1 - .L_0)
	.align		4
.L_0:
        /*0004*/ 	.word	index@(_Z20matrixMultiplicationPiS_S_i)
        /*0008*/ 	.word	0x00000020


	//----- nvinfo : EIATTR_FRAME_SIZE
	.align		4
.L_1:
        /*000c*/ 	.byte	0x04, 0x11
        /*000e*/ 	.short	(.L_3 - .L_2)
	.align		4
.L_2:
        /*0010*/ 	.word	index@(_Z20matrixMultiplicationPiS_S_i)
        /*0014*/ 	.word	0x00000000


	//----- nvinfo : EIATTR_MIN_STACK_SIZE
	.align		4
.L_3:
        /*0018*/ 	.byte	0x04, 0x12
        /*001a*/ 	.short	(.L_5 - .L_4)
	.align		4
.L_4:
        /*001c*/ 	.word	index@(_Z20matrixMultiplicationPiS_S_i)
        /*0020*/ 	.word	0x00000000
.L_5:


//--------------------- .nv.compat                --------------------------
	.section	.nv.compat,"",@"SHT_CUDA_COMPAT_INFO"
	.align	4
        /*0000*/ 	.byte	0x02, 0x09, 0x00, 0x00, 0x02, 0x02, 0x01, 0x00, 0x02, 0x05, 0x05, 0x00, 0x03, 0x07, 0x01, 0x01
        /*0010*/ 	.byte	0x02, 0x03, 0x00, 0x00, 0x02, 0x06, 0x01, 0x00, 0x04, 0x0b, 0x08, 0x00, 0x09, 0x00, 0x00, 0x00
        /*0020*/ 	.byte	0x00, 0x00, 0x00, 0x00


//--------------------- .nv.info._Z20matrixMultiplicationPiS_S_i --------------------------
	.section	.nv.info._Z20matrixMultiplicationPiS_S_i,"",@"SHT_CUDA_INFO"
	.sectionflags	@""
	.align	4


	//----- nvinfo : EIATTR_CUDA_API_VERSION
	.align		4
        /*0000*/ 	.byte	0x04, 0x37
        /*0002*/ 	.short	(.L_7 - .L_6)
.L_6:
        /*0004*/ 	.word	0x00000082


	//----- nvinfo : EIATTR_KPARAM_INFO
	.align		4
.L_7:
        /*0008*/ 	.byte	0x04, 0x17
        /*000a*/ 	.short	(.L_9 - .L_8)
.L_8:
        /*000c*/ 	.word	0x00000000
        /*0010*/ 	.short	0x0003
        /*0012*/ 	.short	0x0018
        /*0014*/ 	.byte	0x00, 0xf0, 0x11, 0x00


	//----- nvinfo : EIATTR_KPARAM_INFO
	.align		4
.L_9:
        /*0018*/ 	.byte	0x04, 0x17
        /*001a*/ 	.short	(.L_11 - .L_10)
.L_10:
        /*001c*/ 	.word	0x00000000
        /*0020*/ 	.short	0x0002
        /*0022*/ 	.short	0x0010
        /*0024*/ 	.byte	0x00, 0xf5, 0x21, 0x00


	//----- nvinfo : EIATTR_KPARAM_INFO
	.align		4
.L_11:
        /*0028*/ 	.byte	0x04, 0x17
        /*002a*/ 	.short	(.L_13 - .L_12)
.L_12:
        /*002c*/ 	.word	0x00000000
        /*0030*/ 	.short	0x0001
        /*0032*/ 	.short	0x0008
        /*0034*/ 	.byte	0x00, 0xf5, 0x21, 0x00


	//----- nvinfo : EIATTR_KPARAM_INFO
	.align		4
.L_13:
        /*0038*/ 	.byte	0x04, 0x17
        /*003a*/ 	.short	(.L_15 - .L_14)
.L_14:
        /*003c*/ 	.word	0x00000000
        /*0040*/ 	.short	0x0000
        /*0042*/ 	.short	0x0000
        /*0044*/ 	.byte	0x00, 0xf5, 0x21, 0x00


	//----- nvinfo : EIATTR_SPARSE_MMA_MASK
	.align		4
.L_15:
        /*0048*/ 	.byte	0x03, 0x50
        /*004a*/ 	.short	0x0000


	//----- nvinfo : EIATTR_MAXREG_COUNT
	.align		4
        /*004c*/ 	.byte	0x03, 0x1b
        /*004e*/ 	.short	0x00ff


	//----- nvinfo : EIATTR_NUM_BARRIERS
	.align		4
        /*0050*/ 	.byte	0x02, 0x4c
        /*0052*/ 	.byte	0x01
	.zero		1


	//----- nvinfo : EIATTR_MERCURY_ISA_VERSION
	.align		4
        /*0054*/ 	.byte	0x03, 0x5f
        /*0056*/ 	.short	0x0101


	//----- nvinfo : EIATTR_VRC_CTA_INIT_COUNT
	.align		4
        /*0058*/ 	.byte	0x02, 0x4a
	.zero		1
	.zero		1


	//----- nvinfo : EIATTR_EXIT_INSTR_OFFSETS
	.align		4
        /*005c*/ 	.byte	0x04, 0x1c
        /*005e*/ 	.short	(.L_17 - .L_16)


	//   ....[0]....
.L_16:
        /*0060*/ 	.word	0x00000c20


	//----- nvinfo : EIATTR_CBANK_PARAM_SIZE
	.align		4
.L_17:
        /*0064*/ 	.byte	0x03, 0x19
        /*0066*/ 	.short	0x001c


	//----- nvinfo : EIATTR_PARAM_CBANK
	.align		4
        /*0068*/ 	.byte	0x04, 0x0a
        /*006a*/ 	.short	(.L_19 - .L_18)
	.align		4
.L_18:
        /*006c*/ 	.word	index@(.nv.constant0._Z20matrixMultiplicationPiS_S_i)
        /*0070*/ 	.short	0x0380
        /*0072*/ 	.short	0x001c


	//----- nvinfo : EIATTR_SW_WAR
	.align		4
.L_19:
        /*0074*/ 	.byte	0x04, 0x36
        /*0076*/ 	.short	(.L_21 - .L_20)
.L_20:
        /*0078*/ 	.word	0x00000008
.L_21:


//--------------------- .nv.callgraph             --------------------------
	.section	.nv.callgraph,"",@"SHT_CUDA_CALLGRAPH"
	.align	4
	.sectionentsize	8
	.align		4
        /*0000*/ 	.word	0x00000000
	.align		4
        /*0004*/ 	.word	0xffffffff
	.align		4
        /*0008*/ 	.word	0x00000000
	.align		4
        /*000c*/ 	.word	0xfffffffe
	.align		4
        /*0010*/ 	.word	0x00000000
	.align		4
        /*0014*/ 	.word	0xfffffffd
	.align		4
        /*0018*/ 	.word	0x00000000
	.align		4
        /*001c*/ 	.word	0xfffffffc


//--------------------- .text._Z20matrixMultiplicationPiS_S_i --------------------------
	.section	.text._Z20matrixMultiplicationPiS_S_i,"ax",@progbits
	.align	128
        .global         _Z20matrixMultiplicationPiS_S_i
        .type           _Z20matrixMultiplicationPiS_S_i,@function
        .size           _Z20matrixMultiplicationPiS_S_i,(.L_x_5 - _Z20matrixMultiplicationPiS_S_i)
        .other          _Z20matrixMultiplicationPiS_S_i,@"STO_CUDA_ENTRY STV_DEFAULT"
_Z20matrixMultiplicationPiS_S_i:
.text._Z20matrixMultiplicationPiS_S_i:
[----:B------:R-:W-:Y:S08]  /*0000*/  LDC R1, c[0x0][0x37c] ;  /* 0x0000df00ff017b82 */ /* 0x000ff00000000800 */
[----:B------:R-:W0:Y:S01]  /*0010*/  LDC R3, c[0x0][0x398] ;  /* 0x0000e600ff037b82 */ /* 0x000e220000000800 */
[----:B------:R-:W1:Y:S01]  /*0020*/  S2R R5, SR_TID.Y ;  /* 0x0000000000057919 */ /* 0x000e620000002200 */
[----:B------:R-:W2:Y:S01]  /*0030*/  LDCU.64 UR8, c[0x0][0x358] ;  /* 0x00006b00ff0877ac */ /* 0x000ea20008000a00 */
[----:B------:R-:W-:Y:S01]  /*0040*/  HFMA2 R25, -RZ, RZ, 0, 0 ;  /* 0x00000000ff197431 */ /* 0x000fe200000001ff */
[----:B------:R-:W1:Y:S01]  /*0050*/  S2R R18, SR_CTAID.Y ;  /* 0x0000000000127919 */ /* 0x000e620000002600 */
[----:B------:R-:W3:Y:S01]  /*0060*/  S2R R12, SR_TID.X ;  /* 0x00000000000c7919 */ /* 0x000ee20000002100 */
[----:B------:R-:W3:Y:S01]  /*0070*/  S2R R9, SR_CTAID.X ;  /* 0x0000000000097919 */ /* 0x000ee20000002500 */
[----:B0-----:R-:W-:-:S02]  /*0080*/  ISETP.GE.AND P0, PT, R3, 0x4, PT ;  /* 0x000000040300780c */ /* 0x001fc40003f06270 */
[----:B------:R-:W-:-:S04]  /*0090*/  SHF.R.S32.HI R0, RZ, 0x1f, R3 ;  /* 0x0000001fff007819 */ /* 0x000fc80000011403 */
[----:B------:R-:W-:Y:S02]  /*00a0*/  LEA.HI R0, R0, R3, RZ, 0x2 ;  /* 0x0000000300007211 */ /* 0x000fe400078f10ff */
[----:B-1----:R-:W-:Y:S02]  /*00b0*/  LEA R18, R18, R5, 0x2 ;  /* 0x0000000512127211 */ /* 0x002fe400078e10ff */
[----:B---3--:R-:W-:-:S03]  /*00c0*/  LEA R16, R9, R12, 0x2 ;  /* 0x0000000c09107211 */ /* 0x008fc600078e10ff */
[----:B--2---:R-:W-:Y:S05]  /*00d0*/  @!P0 BRA `(.L_x_0) ;  /* 0x0000000800c08947 */ /* 0x004fea0003800000 */
[----:B------:R-:W0:Y:S01]  /*00e0*/  S2UR UR6, SR_CgaCtaId ;  /* 0x00000000000679c3 */ /* 0x000e220000008800 */
[----:B------:R-:W-:Y:S01]  /*00f0*/  SHF.R.S32.HI R23, RZ, 0x2, R0 ;  /* 0x00000002ff177819 */ /* 0x000fe20000011400 */
[----:B------:R-:W-:Y:S01]  /*0100*/  UMOV UR4, 0x400 ;  /* 0x0000040000047882 */ /* 0x000fe20000000000 */
[----:B------:R-:W-:Y:S01]  /*0110*/  IMAD R17, R18, R3, R12 ;  /* 0x0000000312117224 */ /* 0x000fe200078e020c */
[----:B------:R-:W-:Y:S01]  /*0120*/  UIADD3 UR5, UPT, UPT, UR4, 0x40, URZ ;  /* 0x0000004004057890 */ /* 0x000fe2000fffe0ff */
[----:B------:R-:W-:Y:S02]  /*0130*/  IADD3 R0, PT, PT, R23, -0x1, RZ ;  /* 0xffffffff17007810 */ /* 0x000fe40007ffe0ff */
[----:B------:R-:W-:Y:S02]  /*0140*/  MOV R25, RZ ;  /* 0x000000ff00197202 */ /* 0x000fe40000000f00 */
[----:B------:R-:W-:Y:S02]  /*0150*/  ISETP.GE.U32.AND P0, PT, R0, 0x3, PT ;  /* 0x000000030000780c */ /* 0x000fe40003f06070 */
[----:B------:R-:W-:Y:S01]  /*0160*/  MOV R0, RZ ;  /* 0x000000ff00007202 */ /* 0x000fe20000000f00 */
[----:B0-----:R-:W-:-:S02]  /*0170*/  ULEA UR4, UR6, UR4, 0x18 ;  /* 0x0000000406047291 */ /* 0x001fc4000f8ec0ff */
[----:B------:R-:W-:-:S04]  /*0180*/  ULEA UR5, UR6, UR5, 0x18 ;  /* 0x0000000506057291 */ /* 0x000fc8000f8ec0ff */
[C---:B------:R-:W-:Y:S02]  /*0190*/  LEA R7, R5.reuse, UR4, 0x4 ;  /* 0x0000000405077c11 */ /* 0x040fe4000f8e20ff */
[C---:B------:R-:W-:Y:S02]  /*01a0*/  LEA R2, R12.reuse, UR5, 0x2 ;  /* 0x000000050c027c11 */ /* 0x040fe4000f8e10ff */
[----:B------:R-:W-:Y:S02]  /*01b0*/  LEA R6, R12, R7, 0x2 ;  /* 0x000000070c067211 */ /* 0x000fe400078e10ff */
[----:B------:R-:W-:Y:S01]  /*01c0*/  LEA R4, R5, R2, 0x4 ;  /* 0x0000000205047211 */ /* 0x000fe200078e20ff */
[----:B------:R-:W-:Y:S06]  /*01d0*/  @!P0 BRA `(.L_x_1) ;  /* 0x0000000400688947 */ /* 0x000fec0003800000 */
[C---:B------:R-:W-:Y:S01]  /*01e0*/  IADD3 R0, PT, PT, R5.reuse, 0xc, RZ ;  /* 0x0000000c05007810 */ /* 0x040fe20007ffe0ff */
[CCC-:B------:R-:W-:Y:S01]  /*01f0*/  IMAD R20, R5.reuse, R3.reuse, R12.reuse ;  /* 0x0000000305147224 */ /* 0x1c0fe200078e020c */
[C---:B------:R-:W-:Y:S02]  /*0200*/  IADD3 R8, PT, PT, R5.reuse, 0x8, RZ ;  /* 0x0000000805087810 */ /* 0x040fe40007ffe0ff */
[----:B------:R-:W-:Y:S01]  /*0210*/  IADD3 R10, PT, PT, R5, 0x4, RZ ;  /* 0x00000004050a7810 */ /* 0x000fe20007ffe0ff */
[-CC-:B------:R-:W-:Y:S01]  /*0220*/  IMAD R26, R0, R3.reuse, R12.reuse ;  /* 0x00000003001a7224 */ /* 0x180fe200078e020c */
[----:B------:R-:W-:Y:S01]  /*0230*/  LOP3.LUT R0, R23, 0x1ffffffc, RZ, 0xc0, !PT ;  /* 0x1ffffffc17007812 */ /* 0x000fe200078ec0ff */
[-CC-:B------:R-:W-:Y:S01]  /*0240*/  IMAD R8, R8, R3.reuse, R12.reuse ;  /* 0x0000000308087224 */ /* 0x180fe200078e020c */
[C---:B------:R-:W-:Y:S01]  /*0250*/  LEA R20, R9.reuse, R20, 0x2 ;  /* 0x0000001409147211 */ /* 0x040fe200078e10ff */
[----:B------:R-:W-:Y:S01]  /*0260*/  IMAD R10, R10, R3, R12 ;  /* 0x000000030a0a7224 */ /* 0x000fe200078e020c */
[----:B------:R-:W-:-:S02]  /*0270*/  LEA R26, R9, R26, 0x2 ;  /* 0x0000001a091a7211 */ /* 0x000fc400078e10ff */
[C---:B------:R-:W-:Y:S02]  /*0280*/  LEA R24, R9.reuse, R8, 0x2 ;  /* 0x0000000809187211 */ /* 0x040fe400078e10ff */
[----:B------:R-:W-:Y:S02]  /*0290*/  LEA R22, R9, R10, 0x2 ;  /* 0x0000000a09167211 */ /* 0x000fe400078e10ff */
[----:B------:R-:W-:Y:S02]  /*02a0*/  MOV R25, RZ ;  /* 0x000000ff00197202 */ /* 0x000fe40000000f00 */
[----:B------:R-:W-:Y:S02]  /*02b0*/  MOV R19, R17 ;  /* 0x0000001100137202 */ /* 0x000fe40000000f00 */
[----:B------:R-:W-:-:S07]  /*02c0*/  IADD3 R21, PT, PT, -R0, RZ, RZ ;  /* 0x000000ff00157210 */ /* 0x000fce0007ffe1ff */
.L_x_2:
[----:B------:R-:W0:Y:S08]  /*02d0*/  LDC.64 R28, c[0x0][0x380] ;  /* 0x0000e000ff1c7b82 */ /* 0x000e300000000a00 */
[----:B------:R-:W1:Y:S01]  /*02e0*/  LDC.64 R12, c[0x0][0x388] ;  /* 0x0000e200ff0c7b82 */ /* 0x000e620000000a00 */
[----:B0-----:R-:W-:-:S05]  /*02f0*/  IMAD.WIDE R28, R19, 0x4, R28 ;  /* 0x00000004131c7825 */ /* 0x001fca00078e021c */
[----:B------:R-:W2:Y:S01]  /*0300*/  LDG.E R27, desc[UR8][R28.64] ;  /* 0x000000081c1b7981 */ /* 0x000ea2000c1e1900 */
[----:B-1----:R-:W-:-:S06]  /*0310*/  IMAD.WIDE.U32 R14, R20, 0x4, R12 ;  /* 0x00000004140e7825 */ /* 0x002fcc00078e000c */
[----:B------:R-:W3:Y:S04]  /*0320*/  LDG.E R15, desc[UR8][R14.64] ;  /* 0x000000080e0f7981 */ /* 0x000ee8000c1e1900 */
[----:B--2---:R-:W-:Y:S04]  /*0330*/  STS [R6], R27 ;  /* 0x0000001b06007388 */ /* 0x004fe80000000800 */
[----:B---3--:R-:W-:Y:S01]  /*0340*/  STS [R4], R15 ;  /* 0x0000000f04007388 */ /* 0x008fe20000000800 */
[----:B------:R-:W-:Y:S06]  /*0350*/  BAR.SYNC.DEFER_BLOCKING 0x0 ;  /* 0x0000000000007b1d */ /* 0x000fec0000010000 */
[----:B------:R-:W-:Y:S04]  /*0360*/  LDS R14, [R2] ;  /* 0x00000000020e7984 */ /* 0x000fe80000000800 */
[----:B------:R-:W0:Y:S02]  /*0370*/  LDS.128 R8, [R7] ;  /* 0x0000000007087984 */ /* 0x000e240000000c00 */
[----:B0-----:R-:W-:-:S02]  /*0380*/  IMAD R8, R8, R14, R25 ;  /* 0x0000000e08087224 */ /* 0x001fc400078e0219 */
[----:B------:R-:W0:Y:S01]  /*0390*/  LDS R25, [R2+0x10] ;  /* 0x0000100002197984 */ /* 0x000e220000000800 */
[----:B------:R-:W-:-:S04]  /*03a0*/  IMAD.WIDE.U32 R14, R22, 0x4, R12 ;  /* 0x00000004160e7825 */ /* 0x000fc800078e000c */
[----:B0-----:R-:W-:Y:S02]  /*03b0*/  IMAD R9, R25, R9, R8 ;  /* 0x0000000919097224 */ /* 0x001fe400078e0208 */
[----:B------:R-:W0:Y:S04]  /*03c0*/  LDS R8, [R2+0x20] ;  /* 0x0000200002087984 */ /* 0x000e280000000800 */
[----:B------:R-:W1:Y:S01]  /*03d0*/  LDS R25, [R2+0x30] ;  /* 0x0000300002197984 */ /* 0x000e620000000800 */
[----:B------:R-:W-:Y:S06]  /*03e0*/  BAR.SYNC.DEFER_BLOCKING 0x0 ;  /* 0x0000000000007b1d */ /* 0x000fec0000010000 */
[----:B------:R-:W2:Y:S04]  /*03f0*/  LDG.E R27, desc[UR8][R28.64+0x10] ;  /* 0x000010081c1b7981 */ /* 0x000ea8000c1e1900 */
[----:B------:R-:W3:Y:S01]  /*0400*/  LDG.E R15, desc[UR8][R14.64] ;  /* 0x000000080e0f7981 */ /* 0x000ee2000c1e1900 */
[----:B0-----:R-:W-:-:S04]  /*0410*/  IMAD R8, R8, R10, R9 ;  /* 0x0000000a08087224 */ /* 0x001fc800078e0209 */
[----:B-1----:R-:W-:Y:S01]  /*0420*/  IMAD R25, R25, R11, R8 ;  /* 0x0000000b19197224 */ /* 0x002fe200078e0208 */
[----:B--2---:R-:W-:Y:S04]  /*0430*/  STS [R6], R27 ;  /* 0x0000001b06007388 */ /* 0x004fe80000000800 */
[----:B---3--:R-:W-:Y:S01]  /*0440*/  STS [R4], R15 ;  /* 0x0000000f04007388 */ /* 0x008fe20000000800 */
[----:B------:R-:W-:Y:S06]  /*0450*/  BAR.SYNC.DEFER_BLOCKING 0x0 ;  /* 0x0000000000007b1d */ /* 0x000fec0000010000 */
[----:B------:R-:W-:Y:S04]  /*0460*/  LDS R14, [R2] ;  /* 0x00000000020e7984 */ /* 0x000fe80000000800 */
[----:B------:R-:W0:Y:S02]  /*0470*/  LDS.128 R8, [R7] ;  /* 0x0000000007087984 */ /* 0x000e240000000c00 */
[----:B0-----:R-:W-:-:S02]  /*0480*/  IMAD R8, R8, R14, R25 ;  /* 0x0000000e08087224 */ /* 0x001fc400078e0219 */
[----:B------:R-:W0:Y:S02]  /*0490*/  LDS R25, [R2+0x10] ;  /* 0x0000100002197984 */ /* 0x000e240000000800 */
[----:B0-----:R-:W-:Y:S02]  /*04a0*/  IMAD R9, R25, R9, R8 ;  /* 0x0000000919097224 */ /* 0x001fe400078e0208 */
[----:B------:R-:W0:Y:S04]  /*04b0*/  LDS R8, [R2+0x20] ;  /* 0x0000200002087984 */ /* 0x000e280000000800 */
[----:B------:R-:W1:Y:S01]  /*04c0*/  LDS R25, [R2+0x30] ;  /* 0x0000300002197984 */ /* 0x000e620000000800 */
[----:B------:R-:W-:Y:S01]  /*04d0*/  IMAD.WIDE.U32 R14, R24, 0x4, R12 ;  /* 0x00000004180e7825 */ /* 0x000fe200078e000c */
[----:B------:R-:W-:Y:S06]  /*04e0*/  BAR.SYNC.DEFER_BLOCKING 0x0 ;  /* 0x0000000000007b1d */ /* 0x000fec0000010000 */
[----:B------:R-:W2:Y:S01]  /*04f0*/  LDG.E R15, desc[UR8][R14.64] ;  /* 0x000000080e0f7981 */ /* 0x000ea2000c1e1900 */
[----:B0-----:R-:W-:-:S04]  /*0500*/  IMAD R8, R8, R10, R9 ;  /* 0x0000000a08087224 */ /* 0x001fc800078e0209 */
[----:B-1----:R-:W-:Y:S02]  /*0510*/  IMAD R25, R25, R11, R8 ;  /* 0x0000000b19197224 */ /* 0x002fe400078e0208 */
[----:B------:R-:W3:Y:S04]  /*0520*/  LDG.E R11, desc[UR8][R28.64+0x20] ;  /* 0x000020081c0b7981 */ /* 0x000ee8000c1e1900 */
[----:B---3--:R-:W-:Y:S04]  /*0530*/  STS [R6], R11 ;  /* 0x0000000b06007388 */ /* 0x008fe80000000800 */
[----:B--2---:R-:W-:Y:S01]  /*0540*/  STS [R4], R15 ;  /* 0x0000000f04007388 */ /* 0x004fe20000000800 */
[----:B------:R-:W-:Y:S06]  /*0550*/  BAR.SYNC.DEFER_BLOCKING 0x0 ;  /* 0x0000000000007b1d */ /* 0x000fec0000010000 */
[----:B------:R-:W-:Y:S04]  /*0560*/  LDS R27, [R2] ;  /* 0x00000000021b7984 */ /* 0x000fe80000000800 */
[----:B------:R-:W0:Y:S02]  /*0570*/  LDS.128 R8, [R7] ;  /* 0x0000000007087984 */ /* 0x000e240000000c00 */
[----:B0-----:R-:W-:-:S02]  /*0580*/  IMAD R8, R8, R27, R25 ;  /* 0x0000001b08087224 */ /* 0x001fc400078e0219 */
[----:B------:R-:W0:Y:S04]  /*0590*/  LDS R27, [R2+0x10] ;  /* 0x00001000021b7984 */ /* 0x000e280000000800 */
[----:B------:R-:W-:Y:S01]  /*05a0*/  LDS R25, [R2+0x30] ;  /* 0x0000300002197984 */ /* 0x000fe20000000800 */
[----:B0-----:R-:W-:Y:S02]  /*05b0*/  IMAD R27, R27, R9, R8 ;  /* 0x000000091b1b7224 */ /* 0x001fe400078e0208 */
[----:B------:R-:W-:Y:S02]  /*05c0*/  IMAD.WIDE.U32 R8, R26, 0x4, R12 ;  /* 0x000000041a087825 */ /* 0x000fe400078e000c */
[----:B------:R-:W0:Y:S01]  /*05d0*/  LDS R12, [R2+0x20] ;  /* 0x00002000020c7984 */ /* 0x000e220000000800 */
[----:B------:R-:W-:Y:S06]  /*05e0*/  BAR.SYNC.DEFER_BLOCKING 0x0 ;  /* 0x0000000000007b1d */ /* 0x000fec0000010000 */
[----:B------:R-:W2:Y:S04]  /*05f0*/  LDG.E R29, desc[UR8][R28.64+0x30] ;  /* 0x000030081c1d7981 */ /* 0x000ea8000c1e1900 */
[----:B------:R-:W3:Y:S01]  /*0600*/  LDG.E R9, desc[UR8][R8.64] ;  /* 0x0000000808097981 */ /* 0x000ee2000c1e1900 */
[----:B0-----:R-:W-:-:S04]  /*0610*/  IMAD R10, R12, R10, R27 ;  /* 0x0000000a0c0a7224 */ /* 0x001fc800078e021b */
[----:B------:R-:W-:Y:S01]  /*0620*/  IMAD R11, R25, R11, R10 ;  /* 0x0000000b190b7224 */ /* 0x000fe200078e020a */
[----:B------:R-:W-:-:S04]  /*0630*/  IADD3 R21, PT, PT, R21, 0x4, RZ ;  /* 0x0000000415157810 */ /* 0x000fc80007ffe0ff */
[----:B------:R-:W-:Y:S02]  /*0640*/  ISETP.NE.AND P0, PT, R21, RZ, PT ;  /* 0x000000ff1500720c */ /* 0x000fe40003f05270 */
[----:B------:R-:W-:Y:S02]  /*0650*/  IADD3 R19, PT, PT, R19, 0x10, RZ ;  /* 0x0000001013137810 */ /* 0x000fe40007ffe0ff */
[C---:B------:R-:W-:Y:S02]  /*0660*/  LEA R26, R3.reuse, R26, 0x4 ;  /* 0x0000001a031a7211 */ /* 0x040fe400078e20ff */
[C---:B------:R-:W-:Y:S02]  /*0670*/  LEA R24, R3.reuse, R24, 0x4 ;  /* 0x0000001803187211 */ /* 0x040fe400078e20ff */
[C---:B------:R-:W-:Y:S02]  /*0680*/  LEA R22, R3.reuse, R22, 0x4 ;  /* 0x0000001603167211 */ /* 0x040fe400078e20ff */
[----:B------:R-:W-:Y:S01]  /*0690*/  LEA R20, R3, R20, 0x4 ;  /* 0x0000001403147211 */ /* 0x000fe200078e20ff */
[----:B--2---:R-:W-:Y:S04]  /*06a0*/  STS [R6], R29 ;  /* 0x0000001d06007388 */ /* 0x004fe80000000800 */
[----:B---3--:R-:W-:Y:S01]  /*06b0*/  STS [R4], R9 ;  /* 0x0000000904007388 */ /* 0x008fe20000000800 */
[----:B------:R-:W-:Y:S06]  /*06c0*/  BAR.SYNC.DEFER_BLOCKING 0x0 ;  /* 0x0000000000007b1d */ /* 0x000fec0000010000 */
[----:B------:R-:W-:Y:S04]  /*06d0*/  LDS R27, [R2] ;  /* 0x00000000021b7984 */ /* 0x000fe80000000800 */
[----:B------:R-:W0:Y:S04]  /*06e0*/  LDS.128 R12, [R7] ;  /* 0x00000000070c7984 */ /* 0x000e280000000c00 */
[----:B------:R-:W1:Y:S04]  /*06f0*/  LDS R10, [R2+0x10] ;  /* 0x00001000020a7984 */ /* 0x000e680000000800 */
[----:B------:R-:W2:Y:S04]  /*0700*/  LDS R25, [R2+0x20] ;  /* 0x0000200002197984 */ /* 0x000ea80000000800 */
[----:B------:R-:W3:Y:S01]  /*0710*/  LDS R28, [R2+0x30] ;  /* 0x00003000021c7984 */ /* 0x000ee20000000800 */
[----:B0-----:R-:W-:-:S04]  /*0720*/  IMAD R12, R12, R27, R11 ;  /* 0x0000001b0c0c7224 */ /* 0x001fc800078e020b */
[----:B-1----:R-:W-:-:S04]  /*0730*/  IMAD R13, R10, R13, R12 ;  /* 0x0000000d0a0d7224 */ /* 0x002fc800078e020c */
[----:B--2---:R-:W-:-:S04]  /*0740*/  IMAD R14, R25, R14, R13 ;  /* 0x0000000e190e7224 */ /* 0x004fc800078e020d */
[----:B---3--:R-:W-:Y:S01]  /*0750*/  IMAD R25, R28, R15, R14 ;  /* 0x0000000f1c197224 */ /* 0x008fe200078e020e */
[----:B------:R-:W-:Y:S06]  /*0760*/  BAR.SYNC.DEFER_BLOCKING 0x0 ;  /* 0x0000000000007b1d */ /* 0x000fec0000010000 */
[----:B------:R-:W-:Y:S05]  /*0770*/  @P0 BRA `(.L_x_2) ;  /* 0xfffffff800d40947 */ /* 0x000fea000383ffff */
.L_x_1:
[----:B------:R-:W-:-:S13]  /*0780*/  LOP3.LUT P0, R8, R23, 0x3, RZ, 0xc0, !PT ;  /* 0x0000000317087812 */ /* 0x000fda000780c0ff */
[----:B------:R-:W-:Y:S05]  /*0790*/  @!P0 BRA `(.L_x_0) ;  /* 0x0000000400108947 */ /* 0x000fea0003800000 */
[----:B------:R-:W-:Y:S02]  /*07a0*/  ISETP.NE.AND P0, PT, R8, 0x1, PT ;  /* 0x000000010800780c */ /* 0x000fe40003f05270 */
[----:B------:R-:W-:-:S04]  /*07b0*/  LOP3.LUT R23, R23, 0x1, RZ, 0xc0, !PT ;  /* 0x0000000117177812 */ /* 0x000fc800078ec0ff */
[----:B------:R-:W-:-:S07]  /*07c0*/  ISETP.NE.U32.AND P1, PT, R23, 0x1, PT ;  /* 0x000000011700780c */ /* 0x000fce0003f25070 */
[----:B------:R-:W-:Y:S06]  /*07d0*/  @!P0 BRA `(.L_x_3) ;  /* 0x0000000000a48947 */ /* 0x000fec0003800000 */
[----:B------:R-:W0:Y:S01]  /*07e0*/  LDC.64 R22, c[0x0][0x380] ;  /* 0x0000e000ff167b82 */ /* 0x000e220000000a00 */
[C---:B------:R-:W-:Y:S02]  /*07f0*/  LEA R10, R0.reuse, R5, 0x2 ;  /* 0x00000005000a7211 */ /* 0x040fe400078e10ff */
[----:B------:R-:W-:-:S03]  /*0800*/  LEA R9, R0, R17, 0x2 ;  /* 0x0000001100097211 */ /* 0x000fc600078e10ff */
[----:B------:R-:W-:Y:S02]  /*0810*/  IMAD R11, R10, R3, R16 ;  /* 0x000000030a0b7224 */ /* 0x000fe400078e0210 */
[----:B------:R-:W1:Y:S01]  /*0820*/  LDC.64 R20, c[0x0][0x388] ;  /* 0x0000e200ff147b82 */ /* 0x000e620000000a00 */
[----:B0-----:R-:W-:-:S05]  /*0830*/  IMAD.WIDE R22, R9, 0x4, R22 ;  /* 0x0000000409167825 */ /* 0x001fca00078e0216 */
[----:B------:R-:W2:Y:S01]  /*0840*/  LDG.E R13, desc[UR8][R22.64] ;  /* 0x00000008160d7981 */ /* 0x000ea2000c1e1900 */
[----:B-1----:R-:W-:-:S05]  /*0850*/  IMAD.WIDE.U32 R8, R11, 0x4, R20 ;  /* 0x000000040b087825 */ /* 0x002fca00078e0014 */
[----:B------:R-:W3:Y:S01]  /*0860*/  LDG.E R15, desc[UR8][R8.64] ;  /* 0x00000008080f7981 */ /* 0x000ee2000c1e1900 */
[----:B------:R-:W-:-:S05]  /*0870*/  IADD3 R10, PT, PT, R10, 0x4, RZ ;  /* 0x000000040a0a7810 */ /* 0x000fca0007ffe0ff */
[----:B------:R-:W-:-:S04]  /*0880*/  IMAD R11, R10, R3, R16 ;  /* 0x000000030a0b7224 */ /* 0x000fc800078e0210 */
[----:B------:R-:W-:Y:S01]  /*0890*/  IMAD.WIDE.U32 R20, R11, 0x4, R20 ;  /* 0x000000040b147825 */ /* 0x000fe200078e0014 */
[----:B--2---:R-:W-:Y:S04]  /*08a0*/  STS [R6], R13 ;  /* 0x0000000d06007388 */ /* 0x004fe80000000800 */
[----:B---3--:R-:W-:Y:S01]  /*08b0*/  STS [R4], R15 ;  /* 0x0000000f04007388 */ /* 0x008fe20000000800 */
[----:B------:R-:W-:Y:S06]  /*08c0*/  BAR.SYNC.DEFER_BLOCKING 0x0 ;  /* 0x0000000000007b1d */ /* 0x000fec0000010000 */
[----:B------:R-:W-:Y:S04]  /*08d0*/  LDS R29, [R2] ;  /* 0x00000000021d7984 */ /* 0x000fe80000000800 */
[----:B------:R-:W-:Y:S04]  /*08e0*/  LDS R26, [R2+0x10] ;  /* 0x00001000021a7984 */ /* 0x000fe80000000800 */
[----:B------:R-:W-:Y:S04]  /*08f0*/  LDS R19, [R2+0x20] ;  /* 0x0000200002137984 */ /* 0x000fe80000000800 */
[----:B------:R-:W-:Y:S04]  /*0900*/  LDS R24, [R2+0x30] ;  /* 0x0000300002187984 */ /* 0x000fe80000000800 */
[----:B------:R-:W0:Y:S01]  /*0910*/  LDS.128 R8, [R7] ;  /* 0x0000000007087984 */ /* 0x000e220000000c00 */
[----:B------:R-:W-:Y:S06]  /*0920*/  BAR.SYNC.DEFER_BLOCKING 0x0 ;  /* 0x0000000000007b1d */ /* 0x000fec0000010000 */
[----:B------:R-:W2:Y:S04]  /*0930*/  LDG.E R23, desc[UR8][R22.64+0x10] ;  /* 0x0000100816177981 */ /* 0x000ea8000c1e1900 */
[----:B------:R-:W3:Y:S01]  /*0940*/  LDG.E R21, desc[UR8][R20.64] ;  /* 0x0000000814157981 */ /* 0x000ee2000c1e1900 */
[----:B0-----:R-:W-:-:S04]  /*0950*/  IMAD R29, R8, R29, R25 ;  /* 0x0000001d081d7224 */ /* 0x001fc800078e0219 */
[----:B------:R-:W-:-:S04]  /*0960*/  IMAD R9, R26, R9, R29 ;  /* 0x000000091a097224 */ /* 0x000fc800078e021d */
[----:B------:R-:W-:-:S04]  /*0970*/  IMAD R9, R19, R10, R9 ;  /* 0x0000000a13097224 */ /* 0x000fc800078e0209 */
[----:B------:R-:W-:Y:S01]  /*0980*/  IMAD R9, R24, R11, R9 ;  /* 0x0000000b18097224 */ /* 0x000fe200078e0209 */
[----:B------:R-:W-:Y:S01]  /*0990*/  IADD3 R0, PT, PT, R0, 0x2, RZ ;  /* 0x0000000200007810 */ /* 0x000fe20007ffe0ff */
        /* <DEDUP_REMOVED lines=13> */
.L_x_3:
[----:B------:R-:W-:Y:S05]  /*0a70*/  @P1 BRA `(.L_x_0) ;  /* 0x0000000000581947 */ /* 0x000fea0003800000 */
[----:B------:R-:W0:Y:S01]  /*0a80*/  LDC.64 R10, c[0x0][0x380] ;  /* 0x0000e000ff0a7b82 */ /* 0x000e220000000a00 */
[C---:B------:R-:W-:Y:S02]  /*0a90*/  LEA R5, R0.reuse, R5, 0x2 ;  /* 0x0000000500057211 */ /* 0x040fe400078e10ff */
[----:B------:R-:W-:-:S03]  /*0aa0*/  LEA R13, R0, R17, 0x2 ;  /* 0x00000011000d7211 */ /* 0x000fc600078e10ff */
[----:B------:R-:W-:Y:S02]  /*0ab0*/  IMAD R5, R5, R3, R16 ;  /* 0x0000000305057224 */ /* 0x000fe400078e0210 */
[----:B------:R-:W1:Y:S01]  /*0ac0*/  LDC.64 R8, c[0x0][0x388] ;  /* 0x0000e200ff087b82 */ /* 0x000e620000000a00 */
[----:B0-----:R-:W-:-:S06]  /*0ad0*/  IMAD.WIDE R12, R13, 0x4, R10 ;  /* 0x000000040d0c7825 */ /* 0x001fcc00078e020a */
[----:B------:R-:W2:Y:S01]  /*0ae0*/  LDG.E R13, desc[UR8][R12.64] ;  /* 0x000000080c0d7981 */ /* 0x000ea2000c1e1900 */
[----:B-1----:R-:W-:-:S06]  /*0af0*/  IMAD.WIDE.U32 R14, R5, 0x4, R8 ;  /* 0x00000004050e7825 */ /* 0x002fcc00078e0008 */
[----:B------:R-:W3:Y:S04]  /*0b00*/  LDG.E R15, desc[UR8][R14.64] ;  /* 0x000000080e0f7981 */ /* 0x000ee8000c1e1900 */
        /* <DEDUP_REMOVED lines=13> */
.L_x_0:
[----:B------:R-:W0:Y:S01]  /*0be0*/  LDC.64 R4, c[0x0][0x390] ;  /* 0x0000e400ff047b82 */ /* 0x000e220000000a00 */
[----:B------:R-:W-:-:S04]  /*0bf0*/  IMAD R3, R18, R3, R16 ;  /* 0x0000000312037224 */ /* 0x000fc800078e0210 */
[----:B0-----:R-:W-:-:S05]  /*0c00*/  IMAD.WIDE R2, R3, 0x4, R4 ;  /* 0x0000000403027825 */ /* 0x001fca00078e0204 */
[----:B------:R-:W-:Y:S01]  /*0c10*/  STG.E desc[UR8][R2.64], R25 ;  /* 0x0000001902007986 */ /* 0x000fe2000c101908 */
[----:B------:R-:W-:Y:S05]  /*0c20*/  EXIT ;  /* 0x000000000000794d */ /* 0x000fea0003800000 */
.L_x_4:
[----:B------:R-:W-:-:S00]  /*0c30*/  BRA `(.L_x_4) ;  /* 0xfffffffc00fc7947 */ /* 0x000fc0000383ffff */
[----:B------:R-:W-:-:S00]  /*0c40*/  NOP ;  /* 0x0000000000007918 */ /* 0x000fc00000000000 */
        /* <DEDUP_REMOVED lines=11> */
.L_x_5:


//--------------------- .nv.shared._Z20matrixMultiplicationPiS_S_i --------------------------
	.section	.nv.shared._Z20matrixMultiplicationPiS_S_i,"aw",@nobits
	.sectionflags	@""
	.align	4
.nv.shared._Z20matrixMultiplicationPiS_S_i:
	.zero		1152


//--------------------- .nv.shared.reserved.0     --------------------------
	.section	.nv.shared.reserved.0,"aw",@nobits
	.weak		__nv_reservedSMEM_offset_0_alias
	.size		__nv_reservedSMEM_offset_0_alias, 0, 64
	.other		__nv_reservedSMEM_offset_0_alias,@"STO_CUDA_RESERVED_SHARED STV_DEFAULT"
__nv_reservedSMEM_offset_0_alias:
	.zero		0
	.zero		64


//--------------------- .nv.constant0._Z20matrixMultiplicationPiS_S_i --------------------------
	.section	.nv.constant0._Z20matrixMultiplicationPiS_S_i,"a",@progbits
	.sectionflags	@""
	.align	4
.nv.constant0._Z20matrixMultiplicationPiS_S_i:
	.zero		924


//--------------------- SYMBOLS --------------------------

	.type		.nv.reservedSmem.offset0,@object
	.size		.nv.reservedSmem.offset0,0x4
	.type		.nv.reservedSmem.cap,@object
	.size		.nv.reservedSmem.cap,0x4
